//
// Generated by NVIDIA NVVM Compiler
//
// Compiler Build ID: CL-36424714
// Cuda compilation tools, release 13.0, V13.0.88
// Based on NVVM 20.0.0
//

.version 9.0
.target sm_100
.address_size 64

	// .globl	_Z23reconstruct_decoder_gpuPKiS0_S0_Pfii

.visible .entry _Z23reconstruct_decoder_gpuPKiS0_S0_Pfii(
	.param .u64 .ptr .align 1 _Z23reconstruct_decoder_gpuPKiS0_S0_Pfii_param_0,
	.param .u64 .ptr .align 1 _Z23reconstruct_decoder_gpuPKiS0_S0_Pfii_param_1,
	.param .u64 .ptr .align 1 _Z23reconstruct_decoder_gpuPKiS0_S0_Pfii_param_2,
	.param .u64 .ptr .align 1 _Z23reconstruct_decoder_gpuPKiS0_S0_Pfii_param_3,
	.param .u32 _Z23reconstruct_decoder_gpuPKiS0_S0_Pfii_param_4,
	.param .u32 _Z23reconstruct_decoder_gpuPKiS0_S0_Pfii_param_5
)
{
	.reg .pred 	%p<2>;
	.reg .b32 	%r<17>;
	.reg .b32 	%f<2>;
	.reg .b64 	%rd<16>;

	ld.param.u64 	%rd1, [_Z23reconstruct_decoder_gpuPKiS0_S0_Pfii_param_0];
	ld.param.u64 	%rd2, [_Z23reconstruct_decoder_gpuPKiS0_S0_Pfii_param_1];
	ld.param.u64 	%rd3, [_Z23reconstruct_decoder_gpuPKiS0_S0_Pfii_param_2];
	ld.param.u64 	%rd4, [_Z23reconstruct_decoder_gpuPKiS0_S0_Pfii_param_3];
	cvta.to.global.u64 	%rd5, %rd1;
	mov.u32 	%r1, %tid.x;
	mov.u32 	%r2, %tid.y;
	mov.u32 	%r3, %ctaid.x;
	mov.u32 	%r4, %ctaid.y;
	mov.u32 	%r5, %nctaid.x;
	mad.lo.s32 	%r6, %r4, %r5, %r3;
	mov.u32 	%r7, %ntid.x;
	mov.u32 	%r8, %ntid.y;
	mad.lo.s32 	%r9, %r6, %r8, %r2;
	mad.lo.s32 	%r10, %r9, %r7, %r1;
	mul.wide.u32 	%rd6, %r6, 4;
	add.s64 	%rd7, %rd5, %rd6;
	ld.global.u32 	%r11, [%rd7];
	setp.eq.s32 	%p1, %r11, 0;
	selp.b32 	%r12, %r2, %r1, %p1;
	cvta.to.global.u64 	%rd8, %rd2;
	mad.lo.s32 	%r13, %r6, %r7, %r12;
	mul.wide.u32 	%rd9, %r13, 4;
	add.s64 	%rd10, %rd8, %rd9;
	ld.global.u32 	%r14, [%rd10];
	cvta.to.global.u64 	%rd11, %rd3;
	cvta.to.global.u64 	%rd12, %rd4;
	mul.wide.s32 	%rd13, %r10, 4;
	add.s64 	%rd14, %rd11, %rd13;
	ld.global.u32 	%r15, [%rd14];
	add.s32 	%r16, %r15, %r14;
	cvt.rn.f32.s32 	%f1, %r16;
	add.s64 	%rd15, %rd12, %rd13;
	st.global.f32 	[%rd15], %f1;
	ret;

}
	// .globl	_Z25reconstruct_decoder_gpu_PPKfPKiS2_Pfii
.visible .entry _Z25reconstruct_decoder_gpu_PPKfPKiS2_Pfii(
	.param .u64 .ptr .align 1 _Z25reconstruct_decoder_gpu_PPKfPKiS2_Pfii_param_0,
	.param .u64 .ptr .align 1 _Z25reconstruct_decoder_gpu_PPKfPKiS2_Pfii_param_1,
	.param .u64 .ptr .align 1 _Z25reconstruct_decoder_gpu_PPKfPKiS2_Pfii_param_2,
	.param .u64 .ptr .align 1 _Z25reconstruct_decoder_gpu_PPKfPKiS2_Pfii_param_3,
	.param .u32 _Z25reconstruct_decoder_gpu_PPKfPKiS2_Pfii_param_4,
	.param .u32 _Z25reconstruct_decoder_gpu_PPKfPKiS2_Pfii_param_5
)
{
	.reg .pred 	%p<2>;
	.reg .b32 	%r<32>;
	.reg .b32 	%f<7>;
	.reg .b64 	%rd<18>;

	ld.param.u64 	%rd4, [_Z25reconstruct_decoder_gpu_PPKfPKiS2_Pfii_param_0];
	ld.param.u64 	%rd5, [_Z25reconstruct_decoder_gpu_PPKfPKiS2_Pfii_param_1];
	ld.param.u64 	%rd2, [_Z25reconstruct_decoder_gpu_PPKfPKiS2_Pfii_param_2];
	ld.param.u64 	%rd3, [_Z25reconstruct_decoder_gpu_PPKfPKiS2_Pfii_param_3];
	ld.param.u32 	%r9, [_Z25reconstruct_decoder_gpu_PPKfPKiS2_Pfii_param_4];
	ld.param.u32 	%r10, [_Z25reconstruct_decoder_gpu_PPKfPKiS2_Pfii_param_5];
	cvta.to.global.u64 	%rd1, %rd4;
	cvta.to.global.u64 	%rd6, %rd5;
	mov.u32 	%r1, %tid.x;
	mov.u32 	%r2, %tid.y;
	mov.u32 	%r3, %ctaid.x;
	mov.u32 	%r4, %ctaid.y;
	mov.u32 	%r5, %nctaid.x;
	mad.lo.s32 	%r6, %r4, %r5, %r3;
	shl.b32 	%r11, %r6, 1;
	mul.wide.s32 	%rd7, %r11, 4;
	add.s64 	%rd8, %rd6, %rd7;
	ld.global.u32 	%r7, [%rd8];
	ld.global.u32 	%r8, [%rd8+4];
	setp.ne.s32 	%p1, %r10, 1;
	@%p1 bra 	$L__BB1_2;
	mov.u32 	%r20, %ntid.y;
	mad.lo.s32 	%r21, %r4, %r20, %r2;
	sub.s32 	%r22, %r21, %r8;
	mov.u32 	%r23, %ntid.x;
	mad.lo.s32 	%r24, %r22, %r5, %r3;
	add.s32 	%r25, %r7, %r1;
	mad.lo.s32 	%r26, %r24, %r23, %r25;
	mul.wide.u32 	%rd11, %r26, 4;
	add.s64 	%rd12, %rd1, %rd11;
	ld.global.f32 	%f6, [%rd12];
	bra.uni 	$L__BB1_3;
$L__BB1_2:
	mov.u32 	%r12, %ntid.y;
	mad.lo.s32 	%r13, %r4, %r12, %r2;
	add.s32 	%r14, %r13, %r9;
	sub.s32 	%r15, %r14, %r8;
	mov.u32 	%r16, %ntid.x;
	mad.lo.s32 	%r17, %r15, %r5, %r3;
	add.s32 	%r18, %r7, %r1;
	mad.lo.s32 	%r19, %r17, %r16, %r18;
	mul.wide.u32 	%rd9, %r19, 4;
	add.s64 	%rd10, %rd1, %rd9;
	ld.global.f32 	%f6, [%rd10];
$L__BB1_3:
	cvta.to.global.u64 	%rd13, %rd2;
	cvta.to.global.u64 	%rd14, %rd3;
	mov.u32 	%r27, %ntid.x;
	mov.u32 	%r28, %ntid.y;
	mad.lo.s32 	%r29, %r6, %r28, %r2;
	mad.lo.s32 	%r30, %r29, %r27, %r1;
	mul.wide.u32 	%rd15, %r30, 4;
	add.s64 	%rd16, %rd13, %rd15;
	ld.global.u32 	%r31, [%rd16];
	cvt.rn.f32.s32 	%f4, %r31;
	add.f32 	%f5, %f6, %f4;
	add.s64 	%rd17, %rd14, %rd15;
	st.global.f32 	[%rd17], %f5;
	ret;

}


// ===== COMPILED SASS (sm_100) =====

	.target	sm_100

	.elftype	@"ET_EXEC"


//--------------------- .note.nv.tkinfo           --------------------------
	.section	.note.nv.tkinfo,"",@"SHT_NOTE"
	.sectionflags	@"SHF_NOTE_NV_TKINFO"
	.tkinfo
        /*0018*/ 	.word	0x00000002
        /*0030*/ 	.string	""
        /*0030*/ 	.string	"ptxas"
        /*0030*/ 	.string	"Cuda compilation tools, release 13.0, V13.0.88"
        /*0030*/ 	.string	"Build cuda_13.0.r13.0/compiler.36424714_0"
        /*0030*/ 	.string	"-arch sm_100 -m 64 "



//--------------------- .note.nv.cuinfo           --------------------------
	.section	.note.nv.cuinfo,"",@"SHT_NOTE"
	.sectionflags	@"SHF_NOTE_NV_CUINFO"
        /*0018*/ 	.short	0x0002
        /*001a*/ 	.short	0x0064
        /*001c*/ 	.short	0x0082
	.zero		2


//--------------------- .nv.info                  --------------------------
	.section	.nv.info,"",@"SHT_CUDA_INFO"
	.align	4


	//----- nvinfo : EIATTR_REGCOUNT
	.align		4
        /*0000*/ 	.byte	0x04, 0x2f
        /*0002*/ 	.short	(.L_1 - .L_0)
	.align		4
.L_0:
        /*0004*/ 	.word	index@(_Z23reconstruct_decoder_gpuPKiS0_S0_Pfii)
        /*0008*/ 	.word	0x0000000e


	//----- nvinfo : EIATTR_FRAME_SIZE
	.align		4
.L_1:
        /*000c*/ 	.byte	0x04, 0x11
        /*000e*/ 	.short	(.L_3 - .L_2)
	.align		4
.L_2:
        /*0010*/ 	.word	index@(_Z23reconstruct_decoder_gpuPKiS0_S0_Pfii)
        /*0014*/ 	.word	0x00000000


	//----- nvinfo : EIATTR_REGCOUNT
	.align		4
.L_3:
        /*0018*/ 	.byte	0x04, 0x2f
        /*001a*/ 	.short	(.L_5 - .L_4)
	.align		4
.L_4:
        /*001c*/ 	.word	index@(_Z25reconstruct_decoder_gpu_PPKfPKiS2_Pfii)
        /*0020*/ 	.word	0x00000014


	//----- nvinfo : EIATTR_FRAME_SIZE
	.align		4
.L_5:
        /*0024*/ 	.byte	0x04, 0x11
        /*0026*/ 	.short	(.L_7 - .L_6)
	.align		4
.L_6:
        /*0028*/ 	.word	index@(_Z25reconstruct_decoder_gpu_PPKfPKiS2_Pfii)
        /*002c*/ 	.word	0x00000000


	//----- nvinfo : EIATTR_MIN_STACK_SIZE
	.align		4
.L_7:
        /*0030*/ 	.byte	0x04, 0x12
        /*0032*/ 	.short	(.L_9 - .L_8)
	.align		4
.L_8:
        /*0034*/ 	.word	index@(_Z25reconstruct_decoder_gpu_PPKfPKiS2_Pfii)
        /*0038*/ 	.word	0x00000000


	//----- nvinfo : EIATTR_MIN_STACK_SIZE
	.align		4
.L_9:
        /*003c*/ 	.byte	0x04, 0x12
        /*003e*/ 	.short	(.L_11 - .L_10)
	.align		4
.L_10:
        /*0040*/ 	.word	index@(_Z23reconstruct_decoder_gpuPKiS0_S0_Pfii)
        /*0044*/ 	.word	0x00000000
.L_11:


//--------------------- .nv.compat                --------------------------
	.section	.nv.compat,"",@"SHT_CUDA_COMPAT_INFO"
	.align	4
        /*0000*/ 	.byte	0x02, 0x09, 0x00, 0x00, 0x02, 0x02, 0x01, 0x00, 0x02, 0x05, 0x05, 0x00, 0x03, 0x07, 0x01, 0x01
        /*0010*/ 	.byte	0x02, 0x03, 0x00, 0x00, 0x02, 0x06, 0x01, 0x00, 0x04, 0x0b, 0x08, 0x00, 0x09, 0x00, 0x00, 0x00
        /*0020*/ 	.byte	0x00, 0x00, 0x00, 0x00


//--------------------- .nv.info._Z25reconstruct_decoder_gpu_PPKfPKiS2_Pfii --------------------------
	.section	.nv.info._Z25reconstruct_decoder_gpu_PPKfPKiS2_Pfii,"",@"SHT_CUDA_INFO"
	.sectionflags	@""
	.align	4


	//----- nvinfo : EIATTR_CUDA_API_VERSION
	.align		4
        /*0000*/ 	.byte	0x04, 0x37
        /*0002*/ 	.short	(.L_13 - .L_12)
.L_12:
        /*0004*/ 	.word	0x00000082


	//----- nvinfo : EIATTR_KPARAM_INFO
	.align		4
.L_13:
        /*0008*/ 	.byte	0x04, 0x17
        /*000a*/ 	.short	(.L_15 - .L_14)
.L_14:
        /*000c*/ 	.word	0x00000000
        /*0010*/ 	.short	0x0005
        /*0012*/ 	.short	0x0024
        /*0014*/ 	.byte	0x00, 0xf0, 0x11, 0x00


	//----- nvinfo : EIATTR_KPARAM_INFO
	.align		4
.L_15:
        /*0018*/ 	.byte	0x04, 0x17
        /*001a*/ 	.short	(.L_17 - .L_16)
.L_16:
        /*001c*/ 	.word	0x00000000
        /*0020*/ 	.short	0x0004
        /*0022*/ 	.short	0x0020
        /*0024*/ 	.byte	0x00, 0xf0, 0x11, 0x00


	//----- nvinfo : EIATTR_KPARAM_INFO
	.align		4
.L_17:
        /*0028*/ 	.byte	0x04, 0x17
        /*002a*/ 	.short	(.L_19 - .L_18)
.L_18:
        /*002c*/ 	.word	0x00000000
        /*0030*/ 	.short	0x0003
        /*0032*/ 	.short	0x0018
        /*0034*/ 	.byte	0x00, 0xf5, 0x21, 0x00


	//----- nvinfo : EIATTR_KPARAM_INFO
	.align		4
.L_19:
        /*0038*/ 	.byte	0x04, 0x17
        /*003a*/ 	.short	(.L_21 - .L_20)
.L_20:
        /*003c*/ 	.word	0x00000000
        /*0040*/ 	.short	0x0002
        /*0042*/ 	.short	0x0010
        /*0044*/ 	.byte	0x00, 0xf5, 0x21, 0x00


	//----- nvinfo : EIATTR_KPARAM_INFO
	.align		4
.L_21:
        /*0048*/ 	.byte	0x04, 0x17
        /*004a*/ 	.short	(.L_23 - .L_22)
.L_22:
        /*004c*/ 	.word	0x00000000
        /*0050*/ 	.short	0x0001
        /*0052*/ 	.short	0x0008
        /*0054*/ 	.byte	0x00, 0xf5, 0x21, 0x00


	//----- nvinfo : EIATTR_KPARAM_INFO
	.align		4
.L_23:
        /*0058*/ 	.byte	0x04, 0x17
        /*005a*/ 	.short	(.L_25 - .L_24)
.L_24:
        /*005c*/ 	.word	0x00000000
        /*0060*/ 	.short	0x0000
        /*0062*/ 	.short	0x0000
        /*0064*/ 	.byte	0x00, 0xf5, 0x21, 0x00


	//----- nvinfo : EIATTR_SPARSE_MMA_MASK
	.align		4
.L_25:
        /*0068*/ 	.byte	0x03, 0x50
        /*006a*/ 	.short	0x0000


	//----- nvinfo : EIATTR_MAXREG_COUNT
	.align		4
        /*006c*/ 	.byte	0x03, 0x1b
        /*006e*/ 	.short	0x00ff


	//----- nvinfo : EIATTR_MERCURY_ISA_VERSION
	.align		4
        /*0070*/ 	.byte	0x03, 0x5f
        /*0072*/ 	.short	0x0101


	//----- nvinfo : EIATTR_VRC_CTA_INIT_COUNT
	.align		4
        /*0074*/ 	.byte	0x02, 0x4a
	.zero		1
	.zero		1


	//----- nvinfo : EIATTR_EXIT_INSTR_OFFSETS
	.align		4
        /*0078*/ 	.byte	0x04, 0x1c
        /*007a*/ 	.short	(.L_27 - .L_26)


	//   ....[0]....
.L_26:
        /*007c*/ 	.word	0x000002e0


	//----- nvinfo : EIATTR_CBANK_PARAM_SIZE
	.align		4
.L_27:
        /*0080*/ 	.byte	0x03, 0x19
        /*0082*/ 	.short	0x0028


	//----- nvinfo : EIATTR_PARAM_CBANK
	.align		4
        /*0084*/ 	.byte	0x04, 0x0a
        /*0086*/ 	.short	(.L_29 - .L_28)
	.align		4
.L_28:
        /*0088*/ 	.word	index@(.nv.constant0._Z25reconstruct_decoder_gpu_PPKfPKiS2_Pfii)
        /*008c*/ 	.short	0x0380
        /*008e*/ 	.short	0x0028


	//----- nvinfo : EIATTR_SW_WAR
	.align		4
.L_29:
        /*0090*/ 	.byte	0x04, 0x36
        /*0092*/ 	.short	(.L_31 - .L_30)
.L_30:
        /*0094*/ 	.word	0x00000008
.L_31:


//--------------------- .nv.info._Z23reconstruct_decoder_gpuPKiS0_S0_Pfii --------------------------
	.section	.nv.info._Z23reconstruct_decoder_gpuPKiS0_S0_Pfii,"",@"SHT_CUDA_INFO"
	.sectionflags	@""
	.align	4


	//----- nvinfo : EIATTR_CUDA_API_VERSION
	.align		4
        /*0000*/ 	.byte	0x04, 0x37
        /*0002*/ 	.short	(.L_33 - .L_32)
.L_32:
        /*0004*/ 	.word	0x00000082


	//----- nvinfo : EIATTR_KPARAM_INFO
	.align		4
.L_33:
        /*0008*/ 	.byte	0x04, 0x17
        /*000a*/ 	.short	(.L_35 - .L_34)
.L_34:
        /*000c*/ 	.word	0x00000000
        /*0010*/ 	.short	0x0005
        /*0012*/ 	.short	0x0024
        /*0014*/ 	.byte	0x00, 0xf0, 0x11, 0x00


	//----- nvinfo : EIATTR_KPARAM_INFO
	.align		4
.L_35:
        /*0018*/ 	.byte	0x04, 0x17
        /*001a*/ 	.short	(.L_37 - .L_36)
.L_36:
        /*001c*/ 	.word	0x00000000
        /*0020*/ 	.short	0x0004
        /*0022*/ 	.short	0x0020
        /*0024*/ 	.byte	0x00, 0xf0, 0x11, 0x00


	//----- nvinfo : EIATTR_KPARAM_INFO
	.align		4
.L_37:
        /*0028*/ 	.byte	0x04, 0x17
        /*002a*/ 	.short	(.L_39 - .L_38)
.L_38:
        /*002c*/ 	.word	0x00000000
        /*0030*/ 	.short	0x0003
        /*0032*/ 	.short	0x0018
        /*0034*/ 	.byte	0x00, 0xf5, 0x21, 0x00


	//----- nvinfo : EIATTR_KPARAM_INFO
	.align		4
.L_39:
        /*0038*/ 	.byte	0x04, 0x17
        /*003a*/ 	.short	(.L_41 - .L_40)
.L_40:
        /*003c*/ 	.word	0x00000000
        /*0040*/ 	.short	0x0002
        /*0042*/ 	.short	0x0010
        /*0044*/ 	.byte	0x00, 0xf5, 0x21, 0x00


	//----- nvinfo : EIATTR_KPARAM_INFO
	.align		4
.L_41:
        /*0048*/ 	.byte	0x04, 0x17
        /*004a*/ 	.short	(.L_43 - .L_42)
.L_42:
        /*004c*/ 	.word	0x00000000
        /*0050*/ 	.short	0x0001
        /*0052*/ 	.short	0x0008
        /*0054*/ 	.byte	0x00, 0xf5, 0x21, 0x00


	//----- nvinfo : EIATTR_KPARAM_INFO
	.align		4
.L_43:
        /*0058*/ 	.byte	0x04, 0x17
        /*005a*/ 	.short	(.L_45 - .L_44)
.L_44:
        /*005c*/ 	.word	0x00000000
        /*0060*/ 	.short	0x0000
        /*0062*/ 	.short	0x0000
        /*0064*/ 	.byte	0x00, 0xf5, 0x21, 0x00


	//----- nvinfo : EIATTR_SPARSE_MMA_MASK
	.align		4
.L_45:
        /*0068*/ 	.byte	0x03, 0x50
        /*006a*/ 	.short	0x0000


	//----- nvinfo : EIATTR_MAXREG_COUNT
	.align		4
        /*006c*/ 	.byte	0x03, 0x1b
        /*006e*/ 	.short	0x00ff


	//----- nvinfo : EIATTR_MERCURY_ISA_VERSION
	.align		4
        /*0070*/ 	.byte	0x03, 0x5f
        /*0072*/ 	.short	0x0101


	//----- nvinfo : EIATTR_VRC_CTA_INIT_COUNT
	.align		4
        /*0074*/ 	.byte	0x02, 0x4a
	.zero		1
	.zero		1


	//----- nvinfo : EIATTR_EXIT_INSTR_OFFSETS
	.align		4
        /*0078*/ 	.byte	0x04, 0x1c
        /*007a*/ 	.short	(.L_47 - .L_46)


	//   ....[0]....
.L_46:
        /*007c*/ 	.word	0x000001d0


	//----- nvinfo : EIATTR_CBANK_PARAM_SIZE
	.align		4
.L_47:
        /*0080*/ 	.byte	0x03, 0x19
        /*0082*/ 	.short	0x0028


	//----- nvinfo : EIATTR_PARAM_CBANK
	.align		4
        /*0084*/ 	.byte	0x04, 0x0a
        /*0086*/ 	.short	(.L_49 - .L_48)
	.align		4
.L_48:
        /*0088*/ 	.word	index@(.nv.constant0._Z23reconstruct_decoder_gpuPKiS0_S0_Pfii)
        /*008c*/ 	.short	0x0380
        /*008e*/ 	.short	0x0028


	//----- nvinfo : EIATTR_SW_WAR
	.align		4
.L_49:
        /*0090*/ 	.byte	0x04, 0x36
        /*0092*/ 	.short	(.L_51 - .L_50)
.L_50:
        /*0094*/ 	.word	0x00000008
.L_51:


//--------------------- .nv.callgraph             --------------------------
	.section	.nv.callgraph,"",@"SHT_CUDA_CALLGRAPH"
	.align	4
	.sectionentsize	8
	.align		4
        /*0000*/ 	.word	0x00000000
	.align		4
        /*0004*/ 	.word	0xffffffff
	.align		4
        /*0008*/ 	.word	0x00000000
	.align		4
        /*000c*/ 	.word	0xfffffffe
	.align		4
        /*0010*/ 	.word	0x00000000
	.align		4
        /*0014*/ 	.word	0xfffffffd
	.align		4
        /*0018*/ 	.word	0x00000000
	.align		4
        /*001c*/ 	.word	0xfffffffc


//--------------------- .text._Z25reconstruct_decoder_gpu_PPKfPKiS2_Pfii --------------------------
	.section	.text._Z25reconstruct_decoder_gpu_PPKfPKiS2_Pfii,"ax",@progbits
	.align	128
        .global         _Z25reconstruct_decoder_gpu_PPKfPKiS2_Pfii
        .type           _Z25reconstruct_decoder_gpu_PPKfPKiS2_Pfii,@function
        .size           _Z25reconstruct_decoder_gpu_PPKfPKiS2_Pfii,(.L_x_2 - _Z25reconstruct_decoder_gpu_PPKfPKiS2_Pfii)
        .other          _Z25reconstruct_decoder_gpu_PPKfPKiS2_Pfii,@"STO_CUDA_ENTRY STV_DEFAULT"
_Z25reconstruct_decoder_gpu_PPKfPKiS2_Pfii:
.text._Z25reconstruct_decoder_gpu_PPKfPKiS2_Pfii:
[----:B------:R-:W-:Y:S01]  /*0000*/  LDC R1, c[0x0][0x37c] ;  /* 0x0000df00ff017b82 */ /* 0x000fe20000000800 */
[----:B------:R-:W0:Y:S07]  /*0010*/  S2R R9, SR_CTAID.Y ;  /* 0x0000000000097919 */ /* 0x000e2e0000002600 */
[----:B------:R-:W0:Y:S01]  /*0020*/  S2UR UR6, SR_CTAID.X ;  /* 0x00000000000679c3 */ /* 0x000e220000002500 */
[----:B------:R-:W1:Y:S07]  /*0030*/  LDCU.64 UR4, c[0x0][0x358] ;  /* 0x00006b00ff0477ac */ /* 0x000e6e0008000a00 */
[----:B------:R-:W0:Y:S08]  /*0040*/  LDC R0, c[0x0][0x370] ;  /* 0x0000dc00ff007b82 */ /* 0x000e300000000800 */
[----:B------:R-:W2:Y:S08]  /*0050*/  LDC.64 R4, c[0x0][0x388] ;  /* 0x0000e200ff047b82 */ /* 0x000eb00000000a00 */
[----:B------:R-:W3:Y:S01]  /*0060*/  LDC R2, c[0x0][0x3a4] ;  /* 0x0000e900ff027b82 */ /* 0x000ee20000000800 */
[----:B0-----:R-:W-:-:S05]  /*0070*/  IMAD R7, R9, R0, UR6 ;  /* 0x0000000609077e24 */ /* 0x001fca000f8e0200 */
[----:B------:R-:W-:-:S05]  /*0080*/  SHF.L.U32 R3, R7, 0x1, RZ ;  /* 0x0000000107037819 */ /* 0x000fca00000006ff */
[----:B--2---:R-:W-:-:S05]  /*0090*/  IMAD.WIDE R4, R3, 0x4, R4 ;  /* 0x0000000403047825 */ /* 0x004fca00078e0204 */
[----:B-1----:R-:W2:Y:S04]  /*00a0*/  LDG.E R8, desc[UR4][R4.64+0x4] ;  /* 0x0000040404087981 */ /* 0x002ea8000c1e1900 */
[----:B------:R0:W4:Y:S01]  /*00b0*/  LDG.E R6, desc[UR4][R4.64] ;  /* 0x0000000404067981 */ /* 0x000122000c1e1900 */
[----:B---3--:R-:W-:Y:S02]  /*00c0*/  ISETP.NE.AND P0, PT, R2, 0x1, PT ;  /* 0x000000010200780c */ /* 0x008fe40003f05270 */
[----:B------:R-:W1:Y:S01]  /*00d0*/  LDC.64 R2, c[0x0][0x380] ;  /* 0x0000e000ff027b82 */ /* 0x000e620000000a00 */
[----:B------:R-:W3:Y:S01]  /*00e0*/  S2R R14, SR_TID.Y ;  /* 0x00000000000e7919 */ /* 0x000ee20000002200 */
[----:B------:R-:W4:Y:S06]  /*00f0*/  S2R R13, SR_TID.X ;  /* 0x00000000000d7919 */ /* 0x000f2c0000002100 */
[----:B0-----:R-:W0:Y:S08]  /*0100*/  LDC.64 R4, c[0x0][0x390] ;  /* 0x0000e400ff047b82 */ /* 0x001e300000000a00 */
[----:B------:R-:W3:Y:S08]  /*0110*/  @!P0 LDC R11, c[0x0][0x364] ;  /* 0x0000d900ff0b8b82 */ /* 0x000ef00000000800 */
[----:B------:R-:W5:Y:S08]  /*0120*/  @!P0 LDC R10, c[0x0][0x360] ;  /* 0x0000d800ff0a8b82 */ /* 0x000f700000000800 */
[----:B------:R-:W0:Y:S01]  /*0130*/  @P0 LDC R17, c[0x0][0x3a0] ;  /* 0x0000e800ff110b82 */ /* 0x000e220000000800 */
[----:B---3--:R-:W-:-:S05]  /*0140*/  @!P0 IMAD R11, R9, R11, R14 ;  /* 0x0000000b090b8224 */ /* 0x008fca00078e020e */
[----:B--2---:R-:W-:Y:S02]  /*0150*/  @!P0 IADD3 R11, PT, PT, -R8, R11, RZ ;  /* 0x0000000b080b8210 */ /* 0x004fe40007ffe1ff */
[----:B----4-:R-:W-:-:S03]  /*0160*/  IADD3 R12, PT, PT, R6, R13, RZ ;  /* 0x0000000d060c7210 */ /* 0x010fc60007ffe0ff */
[----:B------:R-:W-:-:S04]  /*0170*/  @!P0 IMAD R11, R11, R0, UR6 ;  /* 0x000000060b0b8e24 */ /* 0x000fc8000f8e0200 */
[----:B-----5:R-:W-:-:S04]  /*0180*/  @!P0 IMAD R11, R11, R10, R12 ;  /* 0x0000000a0b0b8224 */ /* 0x020fc800078e020c */
[----:B-1----:R-:W-:-:S05]  /*0190*/  @!P0 IMAD.WIDE.U32 R10, R11, 0x4, R2 ;  /* 0x000000040b0a8825 */ /* 0x002fca00078e0002 */
[----:B------:R1:W2:Y:S01]  /*01a0*/  @!P0 LDG.E R6, desc[UR4][R10.64] ;  /* 0x000000040a068981 */ /* 0x0002a2000c1e1900 */
[----:B------:R-:W3:Y:S08]  /*01b0*/  @P0 LDC R15, c[0x0][0x364] ;  /* 0x0000d900ff0f0b82 */ /* 0x000ef00000000800 */
[----:B------:R-:W4:Y:S01]  /*01c0*/  @P0 LDC R16, c[0x0][0x360] ;  /* 0x0000d800ff100b82 */ /* 0x000f220000000800 */
[----:B------:R-:W5:Y:S01]  /*01d0*/  LDCU UR7, c[0x0][0x360] ;  /* 0x00006c00ff0777ac */ /* 0x000f620008000800 */
[----:B------:R-:W1:Y:S01]  /*01e0*/  LDCU UR8, c[0x0][0x364] ;  /* 0x00006c80ff0877ac */ /* 0x000e620008000800 */
[----:B---3--:R-:W-:-:S05]  /*01f0*/  @P0 IMAD R9, R9, R15, R14 ;  /* 0x0000000f09090224 */ /* 0x008fca00078e020e */
[----:B0-----:R-:W-:Y:S01]  /*0200*/  @P0 IADD3 R9, PT, PT, -R8, R17, R9 ;  /* 0x0000001108090210 */ /* 0x001fe20007ffe109 */
[----:B-1----:R-:W-:-:S04]  /*0210*/  IMAD R7, R7, UR8, R14 ;  /* 0x0000000807077c24 */ /* 0x002fc8000f8e020e */
[----:B------:R-:W-:Y:S02]  /*0220*/  @P0 IMAD R9, R9, R0, UR6 ;  /* 0x0000000609090e24 */ /* 0x000fe4000f8e0200 */
[----:B-----5:R-:W-:Y:S02]  /*0230*/  IMAD R7, R7, UR7, R13 ;  /* 0x0000000707077c24 */ /* 0x020fe4000f8e020d */
[----:B----4-:R-:W-:Y:S02]  /*0240*/  @P0 IMAD R9, R9, R16, R12 ;  /* 0x0000001009090224 */ /* 0x010fe400078e020c */
[----:B------:R-:W-:-:S04]  /*0250*/  IMAD.WIDE.U32 R4, R7, 0x4, R4 ;  /* 0x0000000407047825 */ /* 0x000fc800078e0004 */
[----:B------:R-:W-:Y:S02]  /*0260*/  @P0 IMAD.WIDE.U32 R2, R9, 0x4, R2 ;  /* 0x0000000409020825 */ /* 0x000fe400078e0002 */
[----:B------:R-:W3:Y:S01]  /*0270*/  LDG.E R4, desc[UR4][R4.64] ;  /* 0x0000000404047981 */ /* 0x000ee2000c1e1900 */
[----:B------:R-:W0:Y:S03]  /*0280*/  LDC.64 R8, c[0x0][0x398] ;  /* 0x0000e600ff087b82 */ /* 0x000e260000000a00 */
[----:B------:R-:W2:Y:S01]  /*0290*/  @P0 LDG.E R6, desc[UR4][R2.64] ;  /* 0x0000000402060981 */ /* 0x000ea2000c1e1900 */
[----:B0-----:R-:W-:Y:S01]  /*02a0*/  IMAD.WIDE.U32 R8, R7, 0x4, R8 ;  /* 0x0000000407087825 */ /* 0x001fe200078e0008 */
[----:B---3--:R-:W-:-:S05]  /*02b0*/  I2FP.F32.S32 R11, R4 ;  /* 0x00000004000b7245 */ /* 0x008fca0000201400 */
[----:B--2---:R-:W-:-:S05]  /*02c0*/  FADD R11, R11, R6 ;  /* 0x000000060b0b7221 */ /* 0x004fca0000000000 */
[----:B------:R-:W-:Y:S01]  /*02d0*/  STG.E desc[UR4][R8.64], R11 ;  /* 0x0000000b08007986 */ /* 0x000fe2000c101904 */
[----:B------:R-:W-:Y:S05]  /*02e0*/  EXIT ;  /* 0x000000000000794d */ /* 0x000fea0003800000 */
.L_x_0:
[----:B------:R-:W-:-:S00]  /*02f0*/  BRA `(.L_x_0) ;  /* 0xfffffffc00fc7947 */ /* 0x000fc0000383ffff */
[----:B------:R-:W-:-:S00]  /*0300*/  NOP ;  /* 0x0000000000007918 */ /* 0x000fc00000000000 */
[----:B------:R-:W-:-:S00]  /*0310*/  NOP ;  /* 0x0000000000007918 */ /* 0x000fc00000000000 */
[----:B------:R-:W-:-:S00]  /*0320*/  NOP ;  /* 0x0000000000007918 */ /* 0x000fc00000000000 */
[----:B------:R-:W-:-:S00]  /*0330*/  NOP ;  /* 0x0000000000007918 */ /* 0x000fc00000000000 */
[----:B------:R-:W-:-:S00]  /*0340*/  NOP ;  /* 0x0000000000007918 */ /* 0x000fc00000000000 */
[----:B------:R-:W-:-:S00]  /*0350*/  NOP ;  /* 0x0000000000007918 */ /* 0x000fc00000000000 */
[----:B------:R-:W-:-:S00]  /*0360*/  NOP ;  /* 0x0000000000007918 */ /* 0x000fc00000000000 */
[----:B------:R-:W-:-:S00]  /*0370*/  NOP ;  /* 0x0000000000007918 */ /* 0x000fc00000000000 */
.L_x_2:


//--------------------- .text._Z23reconstruct_decoder_gpuPKiS0_S0_Pfii --------------------------
	.section	.text._Z23reconstruct_decoder_gpuPKiS0_S0_Pfii,"ax",@progbits
	.align	128
        .global         _Z23reconstruct_decoder_gpuPKiS0_S0_Pfii
        .type           _Z23reconstruct_decoder_gpuPKiS0_S0_Pfii,@function
        .size           _Z23reconstruct_decoder_gpuPKiS0_S0_Pfii,(.L_x_3 - _Z23reconstruct_decoder_gpuPKiS0_S0_Pfii)
        .other          _Z23reconstruct_decoder_gpuPKiS0_S0_Pfii,@"STO_CUDA_ENTRY STV_DEFAULT"
_Z23reconstruct_decoder_gpuPKiS0_S0_Pfii:
.text._Z23reconstruct_decoder_gpuPKiS0_S0_Pfii:
[----:B------:R-:W-:Y:S01]  /*0000*/  LDC R1, c[0x0][0x37c] ;  /* 0x0000df00ff017b82 */ /* 0x000fe20000000800 */
[----:B------:R-:W0:Y:S07]  /*0010*/  S2R R9, SR_CTAID.Y ;  /* 0x0000000000097919 */ /* 0x000e2e0000002600 */
[----:B------:R-:W0:Y:S01]  /*0020*/  S2UR UR6, SR_CTAID.X ;  /* 0x00000000000679c3 */ /* 0x000e220000002500 */
[----:B------:R-:W1:Y:S07]  /*0030*/  LDCU.64 UR4, c[0x0][0x358] ;  /* 0x00006b00ff0477ac */ /* 0x000e6e0008000a00 */
[----:B------:R-:W0:Y:S08]  /*0040*/  LDC R0, c[0x0][0x370] ;  /* 0x0000dc00ff007b82 */ /* 0x000e300000000800 */
[----:B------:R-:W2:Y:S01]  /*0050*/  LDC.64 R2, c[0x0][0x380] ;  /* 0x0000e000ff027b82 */ /* 0x000ea20000000a00 */
[----:B------:R-:W3:Y:S01]  /*0060*/  S2R R8, SR_TID.Y ;  /* 0x0000000000087919 */ /* 0x000ee20000002200 */
[----:B------:R-:W4:Y:S06]  /*0070*/  S2R R11, SR_TID.X ;  /* 0x00000000000b7919 */ /* 0x000f2c0000002100 */
[----:B------:R-:W5:Y:S01]  /*0080*/  LDC.64 R4, c[0x0][0x390] ;  /* 0x0000e400ff047b82 */ /* 0x000f620000000a00 */
[----:B0-----:R-:W-:-:S07]  /*0090*/  IMAD R9, R9, R0, UR6 ;  /* 0x0000000609097e24 */ /* 0x001fce000f8e0200 */
[----:B------:R-:W0:Y:S01]  /*00a0*/  LDC.64 R6, c[0x0][0x388] ;  /* 0x0000e200ff067b82 */ /* 0x000e220000000a00 */
[----:B--2---:R-:W-:-:S06]  /*00b0*/  IMAD.WIDE.U32 R2, R9, 0x4, R2 ;  /* 0x0000000409027825 */ /* 0x004fcc00078e0002 */
[----:B-1----:R-:W2:Y:S01]  /*00c0*/  LDG.E R2, desc[UR4][R2.64] ;  /* 0x0000000402027981 */ /* 0x002ea2000c1e1900 */
[----:B------:R-:W1:Y:S01]  /*00d0*/  LDCU UR6, c[0x0][0x360] ;  /* 0x00006c00ff0677ac */ /* 0x000e620008000800 */
[----:B------:R-:W3:Y:S02]  /*00e0*/  LDCU UR7, c[0x0][0x364] ;  /* 0x00006c80ff0777ac */ /* 0x000ee40008000800 */
[----:B---3--:R-:W-:Y:S01]  /*00f0*/  IMAD R0, R9, UR7, R8 ;  /* 0x0000000709007c24 */ /* 0x008fe2000f8e0208 */
[----:B--2---:R-:W-:-:S04]  /*0100*/  ISETP.NE.AND P0, PT, R2, RZ, PT ;  /* 0x000000ff0200720c */ /* 0x004fc80003f05270 */
[----:B----4-:R-:W-:Y:S01]  /*0110*/  SEL R8, R8, R11, !P0 ;  /* 0x0000000b08087207 */ /* 0x010fe20004000000 */
[----:B-1----:R-:W-:-:S04]  /*0120*/  IMAD R11, R0, UR6, R11 ;  /* 0x00000006000b7c24 */ /* 0x002fc8000f8e020b */
[----:B------:R-:W-:Y:S02]  /*0130*/  IMAD R3, R9, UR6, R8 ;  /* 0x0000000609037c24 */ /* 0x000fe4000f8e0208 */
[----:B-----5:R-:W-:-:S04]  /*0140*/  IMAD.WIDE R4, R11, 0x4, R4 ;  /* 0x000000040b047825 */ /* 0x020fc800078e0204 */
[----:B0-----:R-:W-:Y:S02]  /*0150*/  IMAD.WIDE.U32 R2, R3, 0x4, R6 ;  /* 0x0000000403027825 */ /* 0x001fe400078e0006 */
[----:B------:R-:W2:Y:S01]  /*0160*/  LDG.E R5, desc[UR4][R4.64] ;  /* 0x0000000404057981 */ /* 0x000ea2000c1e1900 */
[----:B------:R-:W0:Y:S03]  /*0170*/  LDC.64 R6, c[0x0][0x398] ;  /* 0x0000e600ff067b82 */ /* 0x000e260000000a00 */
[----:B------:R-:W2:Y:S01]  /*0180*/  LDG.E R2, desc[UR4][R2.64] ;  /* 0x0000000402027981 */ /* 0x000ea2000c1e1900 */
[----:B0-----:R-:W-:Y:S01]  /*0190*/  IMAD.WIDE R6, R11, 0x4, R6 ;  /* 0x000000040b067825 */ /* 0x001fe200078e0206 */
[----:B--2---:R-:W-:-:S04]  /*01a0*/  IADD3 R0, PT, PT, R2, R5, RZ ;  /* 0x0000000502007210 */ /* 0x004fc80007ffe0ff */
[----:B------:R-:W-:-:S05]  /*01b0*/  I2FP.F32.S32 R9, R0 ;  /* 0x0000000000097245 */ /* 0x000fca0000201400 */
[----:B------:R-:W-:Y:S01]  /*01c0*/  STG.E desc[UR4][R6.64], R9 ;  /* 0x0000000906007986 */ /* 0x000fe2000c101904 */
[----:B------:R-:W-:Y:S05]  /*01d0*/  EXIT ;  /* 0x000000000000794d */ /* 0x000fea0003800000 */
.L_x_1:
        /* <DEDUP_REMOVED lines=10> */
.L_x_3:


//--------------------- .nv.shared.reserved.0     --------------------------
	.section	.nv.shared.reserved.0,"aw",@nobits
	.weak		__nv_reservedSMEM_offset_0_alias
	.size		__nv_reservedSMEM_offset_0_alias, 0, 64
	.other		__nv_reservedSMEM_offset_0_alias,@"STO_CUDA_RESERVED_SHARED STV_DEFAULT"
__nv_reservedSMEM_offset_0_alias:
	.zero		0
	.zero		64


//--------------------- .nv.constant0._Z25reconstruct_decoder_gpu_PPKfPKiS2_Pfii --------------------------
	.section	.nv.constant0._Z25reconstruct_decoder_gpu_PPKfPKiS2_Pfii,"a",@progbits
	.sectionflags	@""
	.align	4
.nv.constant0._Z25reconstruct_decoder_gpu_PPKfPKiS2_Pfii:
	.zero		936


//--------------------- .nv.constant0._Z23reconstruct_decoder_gpuPKiS0_S0_Pfii --------------------------
	.section	.nv.constant0._Z23reconstruct_decoder_gpuPKiS0_S0_Pfii,"a",@progbits
	.sectionflags	@""
	.align	4
.nv.constant0._Z23reconstruct_decoder_gpuPKiS0_S0_Pfii:
	.zero		936


//--------------------- SYMBOLS --------------------------

	.type		.nv.reservedSmem.offset0,@object
	.size		.nv.reservedSmem.offset0,0x4
